	.headerflags	@"EF_CUDA_TEXMODE_UNIFIED EF_CUDA_64BIT_ADDRESS EF_CUDA_ACCELERATORS EF_CUDA_SM90 EF_CUDA_VIRTUAL_SM(EF_CUDA_SM90)"
	.elftype	@"ET_EXEC"


//--------------------- .nv.info                  --------------------------
	.section	.nv.info,"",@"SHT_CUDA_INFO"
	.align	4


	//----- nvinfo : EIATTR_REGCOUNT
	.align		4
        /*0000*/ 	.byte	0x04, 0x2f
        /*0002*/ 	.short	(.L_3 - .L_2)
	.align		4
.L_2:
        /*0004*/ 	.word	index@(triton_poi_fused__native_batch_norm_legit_no_training_relu_5)
        /*0008*/ 	.word	0x00000010


	//----- nvinfo : EIATTR_MIN_STACK_SIZE
	.align		4
.L_3:
        /*000c*/ 	.byte	0x04, 0x12
        /*000e*/ 	.short	(.L_5 - .L_4)
	.align		4
.L_4:
        /*0010*/ 	.word	index@(triton_poi_fused__native_batch_norm_legit_no_training_relu_5)
        /*0014*/ 	.word	0x00000000


	//----- nvinfo : EIATTR_FRAME_SIZE
	.align		4
.L_5:
        /*0018*/ 	.byte	0x04, 0x11
        /*001a*/ 	.short	(.L_7 - .L_6)
	.align		4
.L_6:
        /*001c*/ 	.word	index@(triton_poi_fused__native_batch_norm_legit_no_training_relu_5)
        /*0020*/ 	.word	0x00000000


	//----- nvinfo : EIATTR_MIN_STACK_SIZE
	.align		4
.L_7:
        /*0024*/ 	.byte	0x04, 0x12
        /*0026*/ 	.short	(.L_9 - .L_8)
	.align		4
.L_8:
        /*0028*/ 	.word	index@(triton_poi_fused__native_batch_norm_legit_no_training_relu_5)
        /*002c*/ 	.word	0x00000000
.L_9:


//--------------------- .nv.info.triton_poi_fused__native_batch_norm_legit_no_training_relu_5 --------------------------
	.section	.nv.info.triton_poi_fused__native_batch_norm_legit_no_training_relu_5,"",@"SHT_CUDA_INFO"
	.sectionflags	@""
	.align	4


	//----- nvinfo : EIATTR_CUDA_API_VERSION
	.align		4
        /*0000*/ 	.byte	0x04, 0x37
        /*0002*/ 	.short	(.L_11 - .L_10)
.L_10:
        /*0004*/ 	.word	0x0000007c


	//----- nvinfo : EIATTR_KPARAM_INFO
	.align		4
.L_11:
        /*0008*/ 	.byte	0x04, 0x17
        /*000a*/ 	.short	(.L_13 - .L_12)
.L_12:
        /*000c*/ 	.word	0x00000000
        /*0010*/ 	.short	0x0006
        /*0012*/ 	.short	0x0030
        /*0014*/ 	.byte	0x00, 0xf0, 0x11, 0x00


	//----- nvinfo : EIATTR_KPARAM_INFO
	.align		4
.L_13:
        /*0018*/ 	.byte	0x04, 0x17
        /*001a*/ 	.short	(.L_15 - .L_14)
.L_14:
        /*001c*/ 	.word	0x00000000
        /*0020*/ 	.short	0x0005
        /*0022*/ 	.short	0x0028
        /*0024*/ 	.byte	0x00, 0xf4, 0x21, 0x00


	//----- nvinfo : EIATTR_KPARAM_INFO
	.align		4
.L_15:
        /*0028*/ 	.byte	0x04, 0x17
        /*002a*/ 	.short	(.L_17 - .L_16)
.L_16:
        /*002c*/ 	.word	0x00000000
        /*0030*/ 	.short	0x0004
        /*0032*/ 	.short	0x0020
        /*0034*/ 	.byte	0x00, 0xf4, 0x21, 0x00


	//----- nvinfo : EIATTR_KPARAM_INFO
	.align		4
.L_17:
        /*0038*/ 	.byte	0x04, 0x17
        /*003a*/ 	.short	(.L_19 - .L_18)
.L_18:
        /*003c*/ 	.word	0x00000000
        /*0040*/ 	.short	0x0003
        /*0042*/ 	.short	0x0018
        /*0044*/ 	.byte	0x00, 0xf4, 0x21, 0x00


	//----- nvinfo : EIATTR_KPARAM_INFO
	.align		4
.L_19:
        /*0048*/ 	.byte	0x04, 0x17
        /*004a*/ 	.short	(.L_21 - .L_20)
.L_20:
        /*004c*/ 	.word	0x00000000
        /*0050*/ 	.short	0x0002
        /*0052*/ 	.short	0x0010
        /*0054*/ 	.byte	0x00, 0xf4, 0x21, 0x00


	//----- nvinfo : EIATTR_KPARAM_INFO
	.align		4
.L_21:
        /*0058*/ 	.byte	0x04, 0x17
        /*005a*/ 	.short	(.L_23 - .L_22)
.L_22:
        /*005c*/ 	.word	0x00000000
        /*0060*/ 	.short	0x0001
        /*0062*/ 	.short	0x0008
        /*0064*/ 	.byte	0x00, 0xf4, 0x21, 0x00


	//----- nvinfo : EIATTR_KPARAM_INFO
	.align		4
.L_23:
        /*0068*/ 	.byte	0x04, 0x17
        /*006a*/ 	.short	(.L_25 - .L_24)
.L_24:
        /*006c*/ 	.word	0x00000000
        /*0070*/ 	.short	0x0000
        /*0072*/ 	.short	0x0000
        /*0074*/ 	.byte	0x00, 0xf4, 0x21, 0x00


	//----- nvinfo : EIATTR_SPARSE_MMA_MASK
	.align		4
.L_25:
        /*0078*/ 	.byte	0x03, 0x50
        /*007a*/ 	.short	0x0000


	//----- nvinfo : EIATTR_MAXREG_COUNT
	.align		4
        /*007c*/ 	.byte	0x03, 0x1b
        /*007e*/ 	.short	0x00ff


	//----- nvinfo : EIATTR_EXIT_INSTR_OFFSETS
	.align		4
        /*0080*/ 	.byte	0x04, 0x1c
        /*0082*/ 	.short	(.L_27 - .L_26)


	//   ....[0]....
.L_26:
        /*0084*/ 	.word	0x000002f0


	//----- nvinfo : EIATTR_REQNTID
	.align		4
.L_27:
        /*0088*/ 	.byte	0x04, 0x10
        /*008a*/ 	.short	(.L_29 - .L_28)
.L_28:
        /*008c*/ 	.word	0x00000080
        /*0090*/ 	.word	0x00000001
        /*0094*/ 	.word	0x00000001


	//----- nvinfo : EIATTR_CBANK_PARAM_SIZE
	.align		4
.L_29:
        /*0098*/ 	.byte	0x03, 0x19
        /*009a*/ 	.short	0x0034


	//----- nvinfo : EIATTR_PARAM_CBANK
	.align		4
        /*009c*/ 	.byte	0x04, 0x0a
        /*009e*/ 	.short	(.L_31 - .L_30)
	.align		4
.L_30:
        /*00a0*/ 	.word	index@(.nv.constant0.triton_poi_fused__native_batch_norm_legit_no_training_relu_5)
        /*00a4*/ 	.short	0x0210
        /*00a6*/ 	.short	0x0034


	//----- nvinfo : EIATTR_SW_WAR
	.align		4
.L_31:
        /*00a8*/ 	.byte	0x04, 0x36
        /*00aa*/ 	.short	(.L_33 - .L_32)
.L_32:
        /*00ac*/ 	.word	0x00000008
.L_33:


//--------------------- .nv.callgraph             --------------------------
	.section	.nv.callgraph,"",@"SHT_CUDA_CALLGRAPH"
	.align	4
	.sectionentsize	8
	.align		4
        /*0000*/ 	.word	0x00000000
	.align		4
        /*0004*/ 	.word	0xffffffff
	.align		4
        /*0008*/ 	.word	0x00000000
	.align		4
        /*000c*/ 	.word	0xfffffffe
	.align		4
        /*0010*/ 	.word	0x00000000
	.align		4
        /*0014*/ 	.word	0xfffffffd
	.align		4
        /*0018*/ 	.word	0x00000000
	.align		4
        /*001c*/ 	.word	0xfffffffc


//--------------------- .nv.constant4             --------------------------
	.section	.nv.constant4,"a",@progbits
	.align	8
	.align		8
.nv.constant4:
        /*0000*/ 	.dword	_$_str
	.align		8
        /*0008*/ 	.dword	_$_str_$_2


//--------------------- .text.triton_poi_fused__native_batch_norm_legit_no_training_relu_5 --------------------------
	.section	.text.triton_poi_fused__native_batch_norm_legit_no_training_relu_5,"ax",@progbits
	.align	128
        .global         triton_poi_fused__native_batch_norm_legit_no_training_relu_5
        .type           triton_poi_fused__native_batch_norm_legit_no_training_relu_5,@function
        .size           triton_poi_fused__native_batch_norm_legit_no_training_relu_5,(.L_x_1 - triton_poi_fused__native_batch_norm_legit_no_training_relu_5)
        .other          triton_poi_fused__native_batch_norm_legit_no_training_relu_5,@"STO_CUDA_ENTRY STV_DEFAULT"
triton_poi_fused__native_batch_norm_legit_no_training_relu_5:
.text.triton_poi_fused__native_batch_norm_legit_no_training_relu_5:
[----:B------:R-:W-:Y:S01]  /*0000*/  LDC R1, c[0x0][0x28] ;  /* 0x00000a00ff017b82 */ /* 0x000fe20000000800 */
[----:B------:R-:W1:Y:S07]  /*0010*/  S2R R0, SR_TID.X ;  /* 0x0000000000007919 */ /* 0x000e6e0000002100 */
[----:B------:R-:W2:Y:S01]  /*0020*/  LDC.64 R6, c[0x0][0x220] ;  /* 0x00008800ff067b82 */ /* 0x000ea20000000a00 */
[----:B------:R-:W-:Y:S01]  /*0030*/  ULDC.64 UR4, c[0x0][0x208] ;  /* 0x0000820000047ab9 */ /* 0x000fe20000000a00 */
[----:B------:R-:W3:Y:S06]  /*0040*/  S2R R3, SR_CTAID.X ;  /* 0x0000000000037919 */ /* 0x000eec0000002500 */
[----:B------:R-:W4:Y:S08]  /*0050*/  LDC.64 R4, c[0x0][0x218] ;  /* 0x00008600ff047b82 */ /* 0x000f300000000a00 */
[----:B------:R-:W5:Y:S08]  /*0060*/  LDC.64 R8, c[0x0][0x228] ;  /* 0x00008a00ff087b82 */ /* 0x000f700000000a00 */
[----:B------:R-:W5:Y:S01]  /*0070*/  LDC.64 R10, c[0x0][0x230] ;  /* 0x00008c00ff0a7b82 */ /* 0x000f620000000a00 */
[----:B-1----:R-:W-:-:S02]  /*0080*/  LOP3.LUT R0, R0, 0x7f, RZ, 0xc0, !PT ;  /* 0x0000007f00007812 */ /* 0x002fc400078ec0ff */
[----:B---3--:R-:W-:Y:S02]  /*0090*/  SHF.R.S32.HI R2, RZ, 0x18, R3 ;  /* 0x00000018ff027819 */ /* 0x008fe40000011403 */
[----:B------:R-:W-:Y:S02]  /*00a0*/  LEA R0, R3, R0, 0x7 ;  /* 0x0000000003007211 */ /* 0x000fe400078e38ff */
[----:B------:R-:W-:-:S04]  /*00b0*/  SGXT R3, R2, 0x1 ;  /* 0x000000010203781a */ /* 0x000fc80000000200 */
[----:B------:R-:W-:-:S04]  /*00c0*/  LEA.HI R3, R3, R0, RZ, 0x8 ;  /* 0x0000000003037211 */ /* 0x000fc800078f40ff */
[----:B------:R-:W-:-:S04]  /*00d0*/  SHF.R.S32.HI R3, RZ, 0x8, R3 ;  /* 0x00000008ff037819 */ /* 0x000fc80000011403 */
[----:B------:R-:W-:-:S04]  /*00e0*/  LEA.HI R2, R3, R3, RZ, 0x3 ;  /* 0x0000000303027211 */ /* 0x000fc800078f18ff */
[----:B------:R-:W-:-:S04]  /*00f0*/  LOP3.LUT R2, R2, 0xfffffff8, RZ, 0xc0, !PT ;  /* 0xfffffff802027812 */ /* 0x000fc800078ec0ff */
[----:B------:R-:W-:Y:S02]  /*0100*/  IADD3 R13, R3, -R2, RZ ;  /* 0x80000002030d7210 */ /* 0x000fe40007ffe0ff */
[----:B------:R-:W1:Y:S03]  /*0110*/  LDC.64 R2, c[0x0][0x210] ;  /* 0x00008400ff027b82 */ /* 0x000e660000000a00 */
[----:B--2---:R-:W-:-:S06]  /*0120*/  IMAD.WIDE R6, R13, 0x4, R6 ;  /* 0x000000040d067825 */ /* 0x004fcc00078e0206 */
[----:B------:R-:W2:Y:S01]  /*0130*/  LDG.E.EL R6, desc[UR4][R6.64] ;  /* 0x0000000406067981 */ /* 0x000ea2000c2e1900 */
[----:B----4-:R-:W-:-:S04]  /*0140*/  IMAD.WIDE R4, R13, 0x4, R4 ;  /* 0x000000040d047825 */ /* 0x010fc800078e0204 */
[C---:B-----5:R-:W-:Y:S02]  /*0150*/  IMAD.WIDE R8, R13.reuse, 0x4, R8 ;  /* 0x000000040d087825 */ /* 0x060fe400078e0208 */
[----:B------:R3:W4:Y:S02]  /*0160*/  LDG.E.EL R5, desc[UR4][R4.64] ;  /* 0x0000000404057981 */ /* 0x000724000c2e1900 */
[----:B0-----:R-:W-:Y:S02]  /*0170*/  IMAD.WIDE R10, R13, 0x4, R10 ;  /* 0x000000040d0a7825 */ /* 0x001fe400078e020a */
[----:B------:R-:W5:Y:S02]  /*0180*/  LDG.E.EL R8, desc[UR4][R8.64] ;  /* 0x0000000408087981 */ /* 0x000f64000c2e1900 */
[C---:B-1----:R-:W-:Y:S02]  /*0190*/  IMAD.WIDE R2, R0.reuse, 0x4, R2 ;  /* 0x0000000400027825 */ /* 0x042fe400078e0202 */
[----:B------:R-:W5:Y:S04]  /*01a0*/  LDG.E.EL R11, desc[UR4][R10.64] ;  /* 0x000000040a0b7981 */ /* 0x000f68000c2e1900 */
[----:B------:R0:W4:Y:S01]  /*01b0*/  LDG.E R12, desc[UR4][R2.64] ;  /* 0x00000004020c7981 */ /* 0x000122000c1e1900 */
[----:B---3--:R-:W-:Y:S01]  /*01c0*/  HFMA2.MMA R4, -RZ, RZ, 1.625, 0 ;  /* 0x3e800000ff047435 */ /* 0x008fe200000001ff */
[----:B0-----:R-:W0:Y:S02]  /*01d0*/  LDC.64 R2, c[0x0][0x238] ;  /* 0x00008e00ff027b82 */ /* 0x001e240000000a00 */
[----:B0-----:R-:W-:-:S04]  /*01e0*/  IMAD.WIDE R2, R0, 0x4, R2 ;  /* 0x0000000400027825 */ /* 0x001fc800078e0202 */
[----:B--2---:R-:W-:-:S04]  /*01f0*/  FADD R6, R6, 9.9999997473787516356e-06 ;  /* 0x3727c5ac06067421 */ /* 0x004fc80000000000 */
[----:B------:R-:W0:Y:S02]  /*0200*/  MUFU.SQRT R7, R6 ;  /* 0x0000000600077308 */ /* 0x000e240000002000 */
[C---:B0-----:R-:W-:Y:S02]  /*0210*/  FSETP.GT.AND P0, PT, R7.reuse, 8.50705917302346158658e+37, PT ;  /* 0x7e8000000700780b */ /* 0x041fe40003f04000 */
[----:B------:R-:W-:-:S11]  /*0220*/  FSETP.GEU.AND P1, PT, R7, 1.175494350822287508e-38, PT ;  /* 0x008000000700780b */ /* 0x000fd60003f2e000 */
[----:B------:R-:W-:-:S04]  /*0230*/  @P0 FMUL R7, R7, 0.25 ;  /* 0x3e80000007070820 */ /* 0x000fc80000400000 */
[----:B------:R-:W-:-:S06]  /*0240*/  @!P1 FMUL R7, R7, 16777216 ;  /* 0x4b80000007079820 */ /* 0x000fcc0000400000 */
[----:B------:R-:W0:Y:S01]  /*0250*/  MUFU.RCP R7, R7 ;  /* 0x0000000700077308 */ /* 0x000e220000001000 */
[----:B------:R-:W-:Y:S01]  /*0260*/  FSEL R4, R4, 1, P0 ;  /* 0x3f80000004047808 */ /* 0x000fe20000000000 */
[----:B----4-:R-:W-:-:S04]  /*0270*/  FADD R5, R12, -R5 ;  /* 0x800000050c057221 */ /* 0x010fc80000000000 */
[----:B------:R-:W-:-:S04]  /*0280*/  @!P1 FMUL R4, R4, 16777216 ;  /* 0x4b80000004049820 */ /* 0x000fc80000400000 */
[----:B0-----:R-:W-:-:S04]  /*0290*/  FMUL R4, R7, R4 ;  /* 0x0000000407047220 */ /* 0x001fc80000400000 */
[----:B------:R-:W-:-:S04]  /*02a0*/  FMUL R4, R5, R4 ;  /* 0x0000000405047220 */ /* 0x000fc80000400000 */
[----:B-----5:R-:W-:-:S05]  /*02b0*/  FFMA R4, R8, R4, R11 ;  /* 0x0000000408047223 */ /* 0x020fca000000000b */
[----:B------:R-:W-:-:S04]  /*02c0*/  FSETP.GEU.AND P0, PT, R4, RZ, PT ;  /* 0x000000ff0400720b */ /* 0x000fc80003f0e000 */
[----:B------:R-:W-:-:S05]  /*02d0*/  FSEL R5, R4, RZ, P0 ;  /* 0x000000ff04057208 */ /* 0x000fca0000000000 */
[----:B------:R-:W-:Y:S01]  /*02e0*/  STG.E desc[UR4][R2.64], R5 ;  /* 0x0000000502007986 */ /* 0x000fe2000c101904 */
[----:B------:R-:W-:Y:S05]  /*02f0*/  EXIT ;  /* 0x000000000000794d */ /* 0x000fea0003800000 */
.L_x_0:
[----:B------:R-:W-:-:S00]  /*0300*/  BRA `(.L_x_0) ;  /* 0xfffffffc00fc7947 */ /* 0x000fc0000383ffff */
[----:B------:R-:W-:-:S00]  /*0310*/  NOP ;  /* 0x0000000000007918 */ /* 0x000fc00000000000 */
        /* <DEDUP_REMOVED lines=14> */
.L_x_1:


//--------------------- .nv.global.init           --------------------------
	.section	.nv.global.init,"aw",@progbits
.nv.global.init:
	.type		_$_str,@object
	.size		_$_str,(_$_str_$_2 - _$_str)
_$_str:
        /*0000*/ 	.byte	0x5f, 0x5f, 0x43, 0x55, 0x44, 0x41, 0x5f, 0x46, 0x54, 0x5a, 0x00
	.type		_$_str_$_2,@object
	.size		_$_str_$_2,(.L_1 - _$_str_$_2)
_$_str_$_2:
        /*000b*/ 	.byte	0x5f, 0x5f, 0x43, 0x55, 0x44, 0x41, 0x5f, 0x50, 0x52, 0x45, 0x43, 0x5f, 0x53, 0x51, 0x52, 0x54
        /*001b*/ 	.byte	0x00
.L_1:


//--------------------- .nv.constant0.triton_poi_fused__native_batch_norm_legit_no_training_relu_5 --------------------------
	.section	.nv.constant0.triton_poi_fused__native_batch_norm_legit_no_training_relu_5,"a",@progbits
	.sectionflags	@""
	.align	4
.nv.constant0.triton_poi_fused__native_batch_norm_legit_no_training_relu_5:
	.zero		580
